//
// Generated by NVIDIA NVVM Compiler
//
// Compiler Build ID: CL-36424714
// Cuda compilation tools, release 13.0, V13.0.88
// Based on NVVM 20.0.0
//

.version 9.0
.target sm_100
.address_size 64

	// .globl	_Z14TransposeNaivePKfPfi

.visible .entry _Z14TransposeNaivePKfPfi(
	.param .u64 .ptr .align 1 _Z14TransposeNaivePKfPfi_param_0,
	.param .u64 .ptr .align 1 _Z14TransposeNaivePKfPfi_param_1,
	.param .u32 _Z14TransposeNaivePKfPfi_param_2
)
{
	.reg .pred 	%p<2>;
	.reg .b32 	%r<15>;
	.reg .b32 	%f<2>;
	.reg .b64 	%rd<9>;

	ld.param.u64 	%rd1, [_Z14TransposeNaivePKfPfi_param_0];
	ld.param.u64 	%rd2, [_Z14TransposeNaivePKfPfi_param_1];
	ld.param.u32 	%r4, [_Z14TransposeNaivePKfPfi_param_2];
	mov.u32 	%r5, %ctaid.x;
	mov.u32 	%r6, %ntid.x;
	mov.u32 	%r7, %tid.x;
	mad.lo.s32 	%r1, %r5, %r6, %r7;
	mov.u32 	%r8, %ctaid.y;
	mov.u32 	%r9, %ntid.y;
	mov.u32 	%r10, %tid.y;
	mad.lo.s32 	%r11, %r8, %r9, %r10;
	max.s32 	%r12, %r1, %r11;
	setp.ge.s32 	%p1, %r12, %r4;
	@%p1 bra 	$L__BB0_2;
	cvta.to.global.u64 	%rd3, %rd1;
	cvta.to.global.u64 	%rd4, %rd2;
	mad.lo.s32 	%r13, %r4, %r11, %r1;
	mul.wide.s32 	%rd5, %r13, 4;
	add.s64 	%rd6, %rd3, %rd5;
	ld.global.nc.f32 	%f1, [%rd6];
	mad.lo.s32 	%r14, %r4, %r1, %r11;
	mul.wide.s32 	%rd7, %r14, 4;
	add.s64 	%rd8, %rd4, %rd7;
	st.global.f32 	[%rd8], %f1;
$L__BB0_2:
	ret;

}


// ===== COMPILED SASS (sm_100) =====

	.target	sm_100

	.elftype	@"ET_EXEC"


//--------------------- .note.nv.tkinfo           --------------------------
	.section	.note.nv.tkinfo,"",@"SHT_NOTE"
	.sectionflags	@"SHF_NOTE_NV_TKINFO"
	.tkinfo
        /*0018*/ 	.word	0x00000002
        /*0030*/ 	.string	""
        /*0030*/ 	.string	"ptxas"
        /*0030*/ 	.string	"Cuda compilation tools, release 13.0, V13.0.88"
        /*0030*/ 	.string	"Build cuda_13.0.r13.0/compiler.36424714_0"
        /*0030*/ 	.string	"-arch sm_100 -m 64 "



//--------------------- .note.nv.cuinfo           --------------------------
	.section	.note.nv.cuinfo,"",@"SHT_NOTE"
	.sectionflags	@"SHF_NOTE_NV_CUINFO"
        /*0018*/ 	.short	0x0002
        /*001a*/ 	.short	0x0064
        /*001c*/ 	.short	0x0082
	.zero		2


//--------------------- .nv.info                  --------------------------
	.section	.nv.info,"",@"SHT_CUDA_INFO"
	.align	4


	//----- nvinfo : EIATTR_REGCOUNT
	.align		4
        /*0000*/ 	.byte	0x04, 0x2f
        /*0002*/ 	.short	(.L_1 - .L_0)
	.align		4
.L_0:
        /*0004*/ 	.word	index@(_Z14TransposeNaivePKfPfi)
        /*0008*/ 	.word	0x0000000a


	//----- nvinfo : EIATTR_FRAME_SIZE
	.align		4
.L_1:
        /*000c*/ 	.byte	0x04, 0x11
        /*000e*/ 	.short	(.L_3 - .L_2)
	.align		4
.L_2:
        /*0010*/ 	.word	index@(_Z14TransposeNaivePKfPfi)
        /*0014*/ 	.word	0x00000000


	//----- nvinfo : EIATTR_MIN_STACK_SIZE
	.align		4
.L_3:
        /*0018*/ 	.byte	0x04, 0x12
        /*001a*/ 	.short	(.L_5 - .L_4)
	.align		4
.L_4:
        /*001c*/ 	.word	index@(_Z14TransposeNaivePKfPfi)
        /*0020*/ 	.word	0x00000000
.L_5:


//--------------------- .nv.compat                --------------------------
	.section	.nv.compat,"",@"SHT_CUDA_COMPAT_INFO"
	.align	4
        /*0000*/ 	.byte	0x02, 0x09, 0x00, 0x00, 0x02, 0x02, 0x01, 0x00, 0x02, 0x05, 0x05, 0x00, 0x03, 0x07, 0x01, 0x01
        /*0010*/ 	.byte	0x02, 0x03, 0x00, 0x00, 0x02, 0x06, 0x01, 0x00, 0x04, 0x0b, 0x08, 0x00, 0x09, 0x00, 0x00, 0x00
        /*0020*/ 	.byte	0x00, 0x00, 0x00, 0x00


//--------------------- .nv.info._Z14TransposeNaivePKfPfi --------------------------
	.section	.nv.info._Z14TransposeNaivePKfPfi,"",@"SHT_CUDA_INFO"
	.sectionflags	@""
	.align	4


	//----- nvinfo : EIATTR_CUDA_API_VERSION
	.align		4
        /*0000*/ 	.byte	0x04, 0x37
        /*0002*/ 	.short	(.L_7 - .L_6)
.L_6:
        /*0004*/ 	.word	0x00000082


	//----- nvinfo : EIATTR_KPARAM_INFO
	.align		4
.L_7:
        /*0008*/ 	.byte	0x04, 0x17
        /*000a*/ 	.short	(.L_9 - .L_8)
.L_8:
        /*000c*/ 	.word	0x00000000
        /*0010*/ 	.short	0x0002
        /*0012*/ 	.short	0x0010
        /*0014*/ 	.byte	0x00, 0xf0, 0x11, 0x00


	//----- nvinfo : EIATTR_KPARAM_INFO
	.align		4
.L_9:
        /*0018*/ 	.byte	0x04, 0x17
        /*001a*/ 	.short	(.L_11 - .L_10)
.L_10:
        /*001c*/ 	.word	0x00000000
        /*0020*/ 	.short	0x0001
        /*0022*/ 	.short	0x0008
        /*0024*/ 	.byte	0x00, 0xf5, 0x21, 0x00


	//----- nvinfo : EIATTR_KPARAM_INFO
	.align		4
.L_11:
        /*0028*/ 	.byte	0x04, 0x17
        /*002a*/ 	.short	(.L_13 - .L_12)
.L_12:
        /*002c*/ 	.word	0x00000000
        /*0030*/ 	.short	0x0000
        /*0032*/ 	.short	0x0000
        /*0034*/ 	.byte	0x00, 0xf5, 0x21, 0x00


	//----- nvinfo : EIATTR_SPARSE_MMA_MASK
	.align		4
.L_13:
        /*0038*/ 	.byte	0x03, 0x50
        /*003a*/ 	.short	0x0000


	//----- nvinfo : EIATTR_MAXREG_COUNT
	.align		4
        /*003c*/ 	.byte	0x03, 0x1b
        /*003e*/ 	.short	0x00ff


	//----- nvinfo : EIATTR_MERCURY_ISA_VERSION
	.align		4
        /*0040*/ 	.byte	0x03, 0x5f
        /*0042*/ 	.short	0x0101


	//----- nvinfo : EIATTR_VRC_CTA_INIT_COUNT
	.align		4
        /*0044*/ 	.byte	0x02, 0x4a
	.zero		1
	.zero		1


	//----- nvinfo : EIATTR_EXIT_INSTR_OFFSETS
	.align		4
        /*0048*/ 	.byte	0x04, 0x1c
        /*004a*/ 	.short	(.L_15 - .L_14)


	//   ....[0]....
.L_14:
        /*004c*/ 	.word	0x000000c0


	//   ....[1]....
        /*0050*/ 	.word	0x00000160


	//----- nvinfo : EIATTR_CBANK_PARAM_SIZE
	.align		4
.L_15:
        /*0054*/ 	.byte	0x03, 0x19
        /*0056*/ 	.short	0x0014


	//----- nvinfo : EIATTR_PARAM_CBANK
	.align		4
        /*0058*/ 	.byte	0x04, 0x0a
        /*005a*/ 	.short	(.L_17 - .L_16)
	.align		4
.L_16:
        /*005c*/ 	.word	index@(.nv.constant0._Z14TransposeNaivePKfPfi)
        /*0060*/ 	.short	0x0380
        /*0062*/ 	.short	0x0014


	//----- nvinfo : EIATTR_SW_WAR
	.align		4
.L_17:
        /*0064*/ 	.byte	0x04, 0x36
        /*0066*/ 	.short	(.L_19 - .L_18)
.L_18:
        /*0068*/ 	.word	0x00000008
.L_19:


//--------------------- .nv.callgraph             --------------------------
	.section	.nv.callgraph,"",@"SHT_CUDA_CALLGRAPH"
	.align	4
	.sectionentsize	8
	.align		4
        /*0000*/ 	.word	0x00000000
	.align		4
        /*0004*/ 	.word	0xffffffff
	.align		4
        /*0008*/ 	.word	0x00000000
	.align		4
        /*000c*/ 	.word	0xfffffffe
	.align		4
        /*0010*/ 	.word	0x00000000
	.align		4
        /*0014*/ 	.word	0xfffffffd
	.align		4
        /*0018*/ 	.word	0x00000000
	.align		4
        /*001c*/ 	.word	0xfffffffc


//--------------------- .text._Z14TransposeNaivePKfPfi --------------------------
	.section	.text._Z14TransposeNaivePKfPfi,"ax",@progbits
	.align	128
        .global         _Z14TransposeNaivePKfPfi
        .type           _Z14TransposeNaivePKfPfi,@function
        .size           _Z14TransposeNaivePKfPfi,(.L_x_1 - _Z14TransposeNaivePKfPfi)
        .other          _Z14TransposeNaivePKfPfi,@"STO_CUDA_ENTRY STV_DEFAULT"
_Z14TransposeNaivePKfPfi:
.text._Z14TransposeNaivePKfPfi:
[----:B------:R-:W-:Y:S01]  /*0000*/  LDC R1, c[0x0][0x37c] ;  /* 0x0000df00ff017b82 */ /* 0x000fe20000000800 */
[----:B------:R-:W0:Y:S07]  /*0010*/  S2R R3, SR_TID.X ;  /* 0x0000000000037919 */ /* 0x000e2e0000002100 */
[----:B------:R-:W0:Y:S01]  /*0020*/  LDC R0, c[0x0][0x360] ;  /* 0x0000d800ff007b82 */ /* 0x000e220000000800 */
[----:B------:R-:W1:Y:S01]  /*0030*/  LDCU UR6, c[0x0][0x390] ;  /* 0x00007200ff0677ac */ /* 0x000e620008000800 */
[----:B------:R-:W2:Y:S06]  /*0040*/  S2R R2, SR_TID.Y ;  /* 0x0000000000027919 */ /* 0x000eac0000002200 */
[----:B------:R-:W0:Y:S08]  /*0050*/  S2UR UR4, SR_CTAID.X ;  /* 0x00000000000479c3 */ /* 0x000e300000002500 */
[----:B------:R-:W2:Y:S08]  /*0060*/  S2UR UR5, SR_CTAID.Y ;  /* 0x00000000000579c3 */ /* 0x000eb00000002600 */
[----:B------:R-:W2:Y:S01]  /*0070*/  LDC R7, c[0x0][0x364] ;  /* 0x0000d900ff077b82 */ /* 0x000ea20000000800 */
[----:B0-----:R-:W-:-:S02]  /*0080*/  IMAD R0, R0, UR4, R3 ;  /* 0x0000000400007c24 */ /* 0x001fc4000f8e0203 */
[----:B--2---:R-:W-:-:S05]  /*0090*/  IMAD R7, R7, UR5, R2 ;  /* 0x0000000507077c24 */ /* 0x004fca000f8e0202 */
[----:B------:R-:W-:-:S04]  /*00a0*/  VIMNMX R2, PT, PT, R0, R7, !PT ;  /* 0x0000000700027248 */ /* 0x000fc80007fe0100 */
[----:B-1----:R-:W-:-:S13]  /*00b0*/  ISETP.GE.AND P0, PT, R2, UR6, PT ;  /* 0x0000000602007c0c */ /* 0x002fda000bf06270 */
[----:B------:R-:W-:Y:S05]  /*00c0*/  @P0 EXIT ;  /* 0x000000000000094d */ /* 0x000fea0003800000 */
[----:B------:R-:W0:Y:S01]  /*00d0*/  LDC.64 R2, c[0x0][0x380] ;  /* 0x0000e000ff027b82 */ /* 0x000e220000000a00 */
[----:B------:R-:W1:Y:S01]  /*00e0*/  LDCU.64 UR4, c[0x0][0x358] ;  /* 0x00006b00ff0477ac */ /* 0x000e620008000a00 */
[----:B------:R-:W-:-:S04]  /*00f0*/  IMAD R5, R7, UR6, R0 ;  /* 0x0000000607057c24 */ /* 0x000fc8000f8e0200 */
[----:B0-----:R-:W-:Y:S02]  /*0100*/  IMAD.WIDE R2, R5, 0x4, R2 ;  /* 0x0000000405027825 */ /* 0x001fe400078e0202 */
[----:B------:R-:W0:Y:S04]  /*0110*/  LDC.64 R4, c[0x0][0x388] ;  /* 0x0000e200ff047b82 */ /* 0x000e280000000a00 */
[----:B-1----:R-:W2:Y:S01]  /*0120*/  LDG.E.CONSTANT R3, desc[UR4][R2.64] ;  /* 0x0000000402037981 */ /* 0x002ea2000c1e9900 */
[----:B------:R-:W-:-:S04]  /*0130*/  IMAD R7, R0, UR6, R7 ;  /* 0x0000000600077c24 */ /* 0x000fc8000f8e0207 */
[----:B0-----:R-:W-:-:S05]  /*0140*/  IMAD.WIDE R4, R7, 0x4, R4 ;  /* 0x0000000407047825 */ /* 0x001fca00078e0204 */
[----:B--2---:R-:W-:Y:S01]  /*0150*/  STG.E desc[UR4][R4.64], R3 ;  /* 0x0000000304007986 */ /* 0x004fe2000c101904 */
[----:B------:R-:W-:Y:S05]  /*0160*/  EXIT ;  /* 0x000000000000794d */ /* 0x000fea0003800000 */
.L_x_0:
[----:B------:R-:W-:-:S00]  /*0170*/  BRA `(.L_x_0) ;  /* 0xfffffffc00fc7947 */ /* 0x000fc0000383ffff */
[----:B------:R-:W-:-:S00]  /*0180*/  NOP ;  /* 0x0000000000007918 */ /* 0x000fc00000000000 */
[----:B------:R-:W-:-:S00]  /*0190*/  NOP ;  /* 0x0000000000007918 */ /* 0x000fc00000000000 */
[----:B------:R-:W-:-:S00]  /*01a0*/  NOP ;  /* 0x0000000000007918 */ /* 0x000fc00000000000 */
[----:B------:R-:W-:-:S00]  /*01b0*/  NOP ;  /* 0x0000000000007918 */ /* 0x000fc00000000000 */
[----:B------:R-:W-:-:S00]  /*01c0*/  NOP ;  /* 0x0000000000007918 */ /* 0x000fc00000000000 */
[----:B------:R-:W-:-:S00]  /*01d0*/  NOP ;  /* 0x0000000000007918 */ /* 0x000fc00000000000 */
[----:B------:R-:W-:-:S00]  /*01e0*/  NOP ;  /* 0x0000000000007918 */ /* 0x000fc00000000000 */
[----:B------:R-:W-:-:S00]  /*01f0*/  NOP ;  /* 0x0000000000007918 */ /* 0x000fc00000000000 */
.L_x_1:


//--------------------- .nv.shared.reserved.0     --------------------------
	.section	.nv.shared.reserved.0,"aw",@nobits
	.weak		__nv_reservedSMEM_offset_0_alias
	.size		__nv_reservedSMEM_offset_0_alias, 0, 64
	.other		__nv_reservedSMEM_offset_0_alias,@"STO_CUDA_RESERVED_SHARED STV_DEFAULT"
__nv_reservedSMEM_offset_0_alias:
	.zero		0
	.zero		64


//--------------------- .nv.constant0._Z14TransposeNaivePKfPfi --------------------------
	.section	.nv.constant0._Z14TransposeNaivePKfPfi,"a",@progbits
	.sectionflags	@""
	.align	4
.nv.constant0._Z14TransposeNaivePKfPfi:
	.zero		916


//--------------------- SYMBOLS --------------------------

	.type		.nv.reservedSmem.offset0,@object
	.size		.nv.reservedSmem.offset0,0x4
